//
// Generated by NVIDIA NVVM Compiler
//
// Compiler Build ID: CL-36424714
// Cuda compilation tools, release 13.0, V13.0.88
// Based on NVVM 20.0.0
//

.version 9.0
.target sm_100
.address_size 64

	// .globl	_Z10max_reducePfS_m
.extern .shared .align 16 .b8 block_max[];

.visible .entry _Z10max_reducePfS_m(
	.param .u64 .ptr .align 1 _Z10max_reducePfS_m_param_0,
	.param .u64 .ptr .align 1 _Z10max_reducePfS_m_param_1,
	.param .u64 _Z10max_reducePfS_m_param_2
)
{
	.reg .pred 	%p<9>;
	.reg .b32 	%r<19>;
	.reg .b32 	%f<10>;
	.reg .b64 	%rd<14>;

	ld.param.u64 	%rd5, [_Z10max_reducePfS_m_param_0];
	ld.param.u64 	%rd6, [_Z10max_reducePfS_m_param_1];
	ld.param.u64 	%rd7, [_Z10max_reducePfS_m_param_2];
	mov.u32 	%r1, %tid.x;
	mov.u32 	%r18, %ntid.x;
	mov.u32 	%r3, %ctaid.x;
	mad.lo.s32 	%r17, %r18, %r3, %r1;
	shl.b32 	%r11, %r1, 2;
	mov.u32 	%r12, block_max;
	add.s32 	%r5, %r12, %r11;
	mov.b32 	%r13, -8388609;
	st.shared.u32 	[%r5], %r13;
	cvt.s64.s32 	%rd1, %r17;
	setp.le.u64 	%p1, %rd7, %rd1;
	@%p1 bra 	$L__BB0_4;
	mov.u32 	%r14, %nctaid.x;
	mul.lo.s32 	%r6, %r14, %r18;
	cvta.to.global.u64 	%rd2, %rd5;
	mov.f32 	%f9, 0fFF7FFFFF;
	mov.u64 	%rd13, %rd1;
$L__BB0_2:
	shl.b64 	%rd8, %rd13, 2;
	add.s64 	%rd9, %rd2, %rd8;
	ld.global.f32 	%f4, [%rd9];
	max.f32 	%f9, %f9, %f4;
	add.s32 	%r17, %r17, %r6;
	cvt.s64.s32 	%rd13, %r17;
	setp.gt.u64 	%p2, %rd7, %rd13;
	@%p2 bra 	$L__BB0_2;
	st.shared.f32 	[%r5], %f9;
$L__BB0_4:
	bar.sync 	0;
	setp.lt.u32 	%p3, %r18, 2;
	@%p3 bra 	$L__BB0_8;
$L__BB0_5:
	setp.le.u64 	%p4, %rd7, %rd1;
	shr.u32 	%r10, %r18, 1;
	setp.ge.u32 	%p5, %r1, %r10;
	or.pred  	%p6, %p4, %p5;
	@%p6 bra 	$L__BB0_7;
	ld.shared.f32 	%f5, [%r5];
	shl.b32 	%r15, %r10, 2;
	add.s32 	%r16, %r5, %r15;
	ld.shared.f32 	%f6, [%r16];
	max.f32 	%f7, %f5, %f6;
	st.shared.f32 	[%r5], %f7;
$L__BB0_7:
	bar.sync 	0;
	setp.gt.u32 	%p7, %r18, 3;
	mov.u32 	%r18, %r10;
	@%p7 bra 	$L__BB0_5;
$L__BB0_8:
	setp.ne.s32 	%p8, %r1, 0;
	@%p8 bra 	$L__BB0_10;
	ld.shared.f32 	%f8, [block_max];
	cvta.to.global.u64 	%rd10, %rd6;
	mul.wide.u32 	%rd11, %r3, 4;
	add.s64 	%rd12, %rd10, %rd11;
	st.global.f32 	[%rd12], %f8;
$L__BB0_10:
	ret;

}


// ===== COMPILED SASS (sm_100) =====

	.target	sm_100

	.elftype	@"ET_EXEC"


//--------------------- .note.nv.tkinfo           --------------------------
	.section	.note.nv.tkinfo,"",@"SHT_NOTE"
	.sectionflags	@"SHF_NOTE_NV_TKINFO"
	.tkinfo
        /*0018*/ 	.word	0x00000002
        /*0030*/ 	.string	""
        /*0030*/ 	.string	"ptxas"
        /*0030*/ 	.string	"Cuda compilation tools, release 13.0, V13.0.88"
        /*0030*/ 	.string	"Build cuda_13.0.r13.0/compiler.36424714_0"
        /*0030*/ 	.string	"-arch sm_100 -m 64 "



//--------------------- .note.nv.cuinfo           --------------------------
	.section	.note.nv.cuinfo,"",@"SHT_NOTE"
	.sectionflags	@"SHF_NOTE_NV_CUINFO"
        /*0018*/ 	.short	0x0002
        /*001a*/ 	.short	0x0064
        /*001c*/ 	.short	0x0082
	.zero		2


//--------------------- .nv.info                  --------------------------
	.section	.nv.info,"",@"SHT_CUDA_INFO"
	.align	4


	//----- nvinfo : EIATTR_REGCOUNT
	.align		4
        /*0000*/ 	.byte	0x04, 0x2f
        /*0002*/ 	.short	(.L_1 - .L_0)
	.align		4
.L_0:
        /*0004*/ 	.word	index@(_Z10max_reducePfS_m)
        /*0008*/ 	.word	0x00000010


	//----- nvinfo : EIATTR_FRAME_SIZE
	.align		4
.L_1:
        /*000c*/ 	.byte	0x04, 0x11
        /*000e*/ 	.short	(.L_3 - .L_2)
	.align		4
.L_2:
        /*0010*/ 	.word	index@(_Z10max_reducePfS_m)
        /*0014*/ 	.word	0x00000000


	//----- nvinfo : EIATTR_MIN_STACK_SIZE
	.align		4
.L_3:
        /*0018*/ 	.byte	0x04, 0x12
        /*001a*/ 	.short	(.L_5 - .L_4)
	.align		4
.L_4:
        /*001c*/ 	.word	index@(_Z10max_reducePfS_m)
        /*0020*/ 	.word	0x00000000
.L_5:


//--------------------- .nv.compat                --------------------------
	.section	.nv.compat,"",@"SHT_CUDA_COMPAT_INFO"
	.align	4
        /*0000*/ 	.byte	0x02, 0x09, 0x00, 0x00, 0x02, 0x02, 0x01, 0x00, 0x02, 0x05, 0x05, 0x00, 0x03, 0x07, 0x01, 0x01
        /*0010*/ 	.byte	0x02, 0x03, 0x00, 0x00, 0x02, 0x06, 0x01, 0x00, 0x04, 0x0b, 0x08, 0x00, 0x09, 0x00, 0x00, 0x00
        /*0020*/ 	.byte	0x00, 0x00, 0x00, 0x00


//--------------------- .nv.info._Z10max_reducePfS_m --------------------------
	.section	.nv.info._Z10max_reducePfS_m,"",@"SHT_CUDA_INFO"
	.sectionflags	@""
	.align	4


	//----- nvinfo : EIATTR_CUDA_API_VERSION
	.align		4
        /*0000*/ 	.byte	0x04, 0x37
        /*0002*/ 	.short	(.L_7 - .L_6)
.L_6:
        /*0004*/ 	.word	0x00000082


	//----- nvinfo : EIATTR_KPARAM_INFO
	.align		4
.L_7:
        /*0008*/ 	.byte	0x04, 0x17
        /*000a*/ 	.short	(.L_9 - .L_8)
.L_8:
        /*000c*/ 	.word	0x00000000
        /*0010*/ 	.short	0x0002
        /*0012*/ 	.short	0x0010
        /*0014*/ 	.byte	0x00, 0xf0, 0x21, 0x00


	//----- nvinfo : EIATTR_KPARAM_INFO
	.align		4
.L_9:
        /*0018*/ 	.byte	0x04, 0x17
        /*001a*/ 	.short	(.L_11 - .L_10)
.L_10:
        /*001c*/ 	.word	0x00000000
        /*0020*/ 	.short	0x0001
        /*0022*/ 	.short	0x0008
        /*0024*/ 	.byte	0x00, 0xf5, 0x21, 0x00


	//----- nvinfo : EIATTR_KPARAM_INFO
	.align		4
.L_11:
        /*0028*/ 	.byte	0x04, 0x17
        /*002a*/ 	.short	(.L_13 - .L_12)
.L_12:
        /*002c*/ 	.word	0x00000000
        /*0030*/ 	.short	0x0000
        /*0032*/ 	.short	0x0000
        /*0034*/ 	.byte	0x00, 0xf5, 0x21, 0x00


	//----- nvinfo : EIATTR_SPARSE_MMA_MASK
	.align		4
.L_13:
        /*0038*/ 	.byte	0x03, 0x50
        /*003a*/ 	.short	0x0000


	//----- nvinfo : EIATTR_MAXREG_COUNT
	.align		4
        /*003c*/ 	.byte	0x03, 0x1b
        /*003e*/ 	.short	0x00ff


	//----- nvinfo : EIATTR_NUM_BARRIERS
	.align		4
        /*0040*/ 	.byte	0x02, 0x4c
        /*0042*/ 	.byte	0x01
	.zero		1


	//----- nvinfo : EIATTR_MERCURY_ISA_VERSION
	.align		4
        /*0044*/ 	.byte	0x03, 0x5f
        /*0046*/ 	.short	0x0101


	//----- nvinfo : EIATTR_VRC_CTA_INIT_COUNT
	.align		4
        /*0048*/ 	.byte	0x02, 0x4a
	.zero		1
	.zero		1


	//----- nvinfo : EIATTR_EXIT_INSTR_OFFSETS
	.align		4
        /*004c*/ 	.byte	0x04, 0x1c
        /*004e*/ 	.short	(.L_15 - .L_14)


	//   ....[0]....
.L_14:
        /*0050*/ 	.word	0x000003a0


	//   ....[1]....
        /*0054*/ 	.word	0x00000420


	//----- nvinfo : EIATTR_CRS_STACK_SIZE
	.align		4
.L_15:
        /*0058*/ 	.byte	0x04, 0x1e
        /*005a*/ 	.short	(.L_17 - .L_16)
.L_16:
        /*005c*/ 	.word	0x00000000


	//----- nvinfo : EIATTR_CBANK_PARAM_SIZE
	.align		4
.L_17:
        /*0060*/ 	.byte	0x03, 0x19
        /*0062*/ 	.short	0x0018


	//----- nvinfo : EIATTR_PARAM_CBANK
	.align		4
        /*0064*/ 	.byte	0x04, 0x0a
        /*0066*/ 	.short	(.L_19 - .L_18)
	.align		4
.L_18:
        /*0068*/ 	.word	index@(.nv.constant0._Z10max_reducePfS_m)
        /*006c*/ 	.short	0x0380
        /*006e*/ 	.short	0x0018


	//----- nvinfo : EIATTR_SW_WAR
	.align		4
.L_19:
        /*0070*/ 	.byte	0x04, 0x36
        /*0072*/ 	.short	(.L_21 - .L_20)
.L_20:
        /*0074*/ 	.word	0x00000008
.L_21:


//--------------------- .nv.callgraph             --------------------------
	.section	.nv.callgraph,"",@"SHT_CUDA_CALLGRAPH"
	.align	4
	.sectionentsize	8
	.align		4
        /*0000*/ 	.word	0x00000000
	.align		4
        /*0004*/ 	.word	0xffffffff
	.align		4
        /*0008*/ 	.word	0x00000000
	.align		4
        /*000c*/ 	.word	0xfffffffe
	.align		4
        /*0010*/ 	.word	0x00000000
	.align		4
        /*0014*/ 	.word	0xfffffffd
	.align		4
        /*0018*/ 	.word	0x00000000
	.align		4
        /*001c*/ 	.word	0xfffffffc


//--------------------- .text._Z10max_reducePfS_m --------------------------
	.section	.text._Z10max_reducePfS_m,"ax",@progbits
	.align	128
        .global         _Z10max_reducePfS_m
        .type           _Z10max_reducePfS_m,@function
        .size           _Z10max_reducePfS_m,(.L_x_7 - _Z10max_reducePfS_m)
        .other          _Z10max_reducePfS_m,@"STO_CUDA_ENTRY STV_DEFAULT"
_Z10max_reducePfS_m:
.text._Z10max_reducePfS_m:
[----:B------:R-:W-:Y:S01]  /*0000*/  LDC R1, c[0x0][0x37c] ;  /* 0x0000df00ff017b82 */ /* 0x000fe20000000800 */
[----:B------:R-:W0:Y:S07]  /*0010*/  S2R R8, SR_TID.X ;  /* 0x0000000000087919 */ /* 0x000e2e0000002100 */
[----:B------:R-:W1:Y:S01]  /*0020*/  S2UR UR5, SR_CgaCtaId ;  /* 0x00000000000579c3 */ /* 0x000e620000008800 */
[----:B------:R-:W2:Y:S01]  /*0030*/  LDCU UR8, c[0x0][0x360] ;  /* 0x00006c00ff0877ac */ /* 0x000ea20008000800 */
[----:B------:R-:W-:Y:S01]  /*0040*/  IMAD.MOV.U32 R3, RZ, RZ, -0x800001 ;  /* 0xff7fffffff037424 */ /* 0x000fe200078e00ff */
[----:B------:R-:W3:Y:S01]  /*0050*/  S2R R9, SR_CTAID.X ;  /* 0x0000000000097919 */ /* 0x000ee20000002500 */
[----:B------:R-:W-:Y:S01]  /*0060*/  BSSY.RECONVERGENT B0, `(.L_x_0) ;  /* 0x0000021000007945 */ /* 0x000fe20003800200 */
[----:B------:R-:W4:Y:S01]  /*0070*/  LDCU.64 UR10, c[0x0][0x390] ;  /* 0x00007200ff0a77ac */ /* 0x000f220008000a00 */
[----:B------:R-:W-:Y:S01]  /*0080*/  UMOV UR4, 0x400 ;  /* 0x0000040000047882 */ /* 0x000fe20000000000 */
[----:B------:R-:W0:Y:S01]  /*0090*/  LDCU.64 UR6, c[0x0][0x358] ;  /* 0x00006b00ff0677ac */ /* 0x000e220008000a00 */
[----:B------:R-:W0:Y:S01]  /*00a0*/  LDCU.64 UR12, c[0x0][0x380] ;  /* 0x00007000ff0c77ac */ /* 0x000e220008000a00 */
[----:B--2---:R-:W-:Y:S01]  /*00b0*/  IMAD.U32 R5, RZ, RZ, UR8 ;  /* 0x00000008ff057e24 */ /* 0x004fe2000f8e00ff */
[----:B-1----:R-:W-:-:S06]  /*00c0*/  ULEA UR4, UR5, UR4, 0x18 ;  /* 0x0000000405047291 */ /* 0x002fcc000f8ec0ff */
[----:B0-----:R-:W-:Y:S01]  /*00d0*/  LEA R4, R8, UR4, 0x2 ;  /* 0x0000000408047c11 */ /* 0x001fe2000f8e10ff */
[----:B---3--:R-:W-:-:S04]  /*00e0*/  IMAD R0, R9, UR8, R8 ;  /* 0x0000000809007c24 */ /* 0x008fc8000f8e0208 */
[----:B------:R0:W-:Y:S01]  /*00f0*/  STS [R4], R3 ;  /* 0x0000000304007388 */ /* 0x0001e20000000800 */
[----:B----4-:R-:W-:Y:S02]  /*0100*/  ISETP.GE.U32.AND P0, PT, R0, UR10, PT ;  /* 0x0000000a00007c0c */ /* 0x010fe4000bf06070 */
[----:B------:R-:W-:-:S04]  /*0110*/  SHF.R.S32.HI R10, RZ, 0x1f, R0 ;  /* 0x0000001fff0a7819 */ /* 0x000fc80000011400 */
[----:B------:R-:W-:-:S13]  /*0120*/  ISETP.GE.U32.AND.EX P0, PT, R10, UR11, PT, P0 ;  /* 0x0000000b0a007c0c */ /* 0x000fda000bf06100 */
[----:B0-----:R-:W-:Y:S05]  /*0130*/  @P0 BRA `(.L_x_1) ;  /* 0x00000000004c0947 */ /* 0x001fea0003800000 */
[----:B------:R-:W0:Y:S01]  /*0140*/  LDCU UR4, c[0x0][0x370] ;  /* 0x00006e00ff0477ac */ /* 0x000e220008000800 */
[----:B------:R-:W-:Y:S01]  /*0150*/  BSSY.RECONVERGENT B1, `(.L_x_2) ;  /* 0x0000010000017945 */ /* 0x000fe20003800200 */
[--C-:B------:R-:W-:Y:S02]  /*0160*/  IMAD.MOV.U32 R6, RZ, RZ, R0.reuse ;  /* 0x000000ffff067224 */ /* 0x100fe400078e0000 */
[----:B------:R-:W-:Y:S02]  /*0170*/  IMAD.MOV.U32 R7, RZ, RZ, -0x800001 ;  /* 0xff7fffffff077424 */ /* 0x000fe400078e00ff */
[----:B------:R-:W-:Y:S02]  /*0180*/  IMAD.MOV.U32 R11, RZ, RZ, R0 ;  /* 0x000000ffff0b7224 */ /* 0x000fe400078e0000 */
[----:B------:R-:W-:Y:S02]  /*0190*/  IMAD.MOV.U32 R12, RZ, RZ, R10 ;  /* 0x000000ffff0c7224 */ /* 0x000fe400078e000a */
[----:B0-----:R-:W-:-:S07]  /*01a0*/  IMAD R13, R5, UR4, RZ ;  /* 0x00000004050d7c24 */ /* 0x001fce000f8e02ff */
.L_x_3:
[----:B------:R-:W-:-:S04]  /*01b0*/  LEA R2, P0, R11, UR12, 0x2 ;  /* 0x0000000c0b027c11 */ /* 0x000fc8000f8010ff */
[----:B------:R-:W-:-:S05]  /*01c0*/  LEA.HI.X R3, R11, UR13, R12, 0x2, P0 ;  /* 0x0000000d0b037c11 */ /* 0x000fca00080f140c */
[----:B------:R-:W2:Y:S01]  /*01d0*/  LDG.E R2, desc[UR6][R2.64] ;  /* 0x0000000602027981 */ /* 0x000ea2000c1e1900 */
[----:B------:R-:W-:-:S04]  /*01e0*/  IMAD.IADD R11, R13, 0x1, R6 ;  /* 0x000000010d0b7824 */ /* 0x000fc800078e0206 */
[--C-:B------:R-:W-:Y:S01]  /*01f0*/  IMAD.MOV.U32 R6, RZ, RZ, R11.reuse ;  /* 0x000000ffff067224 */ /* 0x100fe200078e000b */
[----:B------:R-:W-:Y:S02]  /*0200*/  ISETP.GE.U32.AND P0, PT, R11, UR10, PT ;  /* 0x0000000a0b007c0c */ /* 0x000fe4000bf06070 */
[----:B------:R-:W-:-:S04]  /*0210*/  SHF.R.S32.HI R12, RZ, 0x1f, R11 ;  /* 0x0000001fff0c7819 */ /* 0x000fc8000001140b */
[----:B------:R-:W-:Y:S02]  /*0220*/  ISETP.GE.U32.AND.EX P0, PT, R12, UR11, PT, P0 ;  /* 0x0000000b0c007c0c */ /* 0x000fe4000bf06100 */
[----:B--2---:R-:W-:-:S11]  /*0230*/  FMNMX R7, R2, R7, !PT ;  /* 0x0000000702077209 */ /* 0x004fd60007800000 */
[----:B------:R-:W-:Y:S05]  /*0240*/  @!P0 BRA `(.L_x_3) ;  /* 0xfffffffc00d88947 */ /* 0x000fea000383ffff */
[----:B------:R-:W-:Y:S05]  /*0250*/  BSYNC.RECONVERGENT B1 ;  /* 0x0000000000017941 */ /* 0x000fea0003800200 */
.L_x_2:
[----:B------:R0:W-:Y:S02]  /*0260*/  STS [R4], R7 ;  /* 0x0000000704007388 */ /* 0x0001e40000000800 */
.L_x_1:
[----:B------:R-:W-:Y:S05]  /*0270*/  BSYNC.RECONVERGENT B0 ;  /* 0x0000000000007941 */ /* 0x000fea0003800200 */
.L_x_0:
[----:B------:R-:W-:Y:S01]  /*0280*/  BAR.SYNC.DEFER_BLOCKING 0x0 ;  /* 0x0000000000007b1d */ /* 0x000fe20000010000 */
[----:B------:R-:W-:Y:S02]  /*0290*/  ISETP.GE.U32.AND P0, PT, R5, 0x2, PT ;  /* 0x000000020500780c */ /* 0x000fe40003f06070 */
[----:B------:R-:W-:-:S11]  /*02a0*/  ISETP.NE.AND P1, PT, R8, RZ, PT ;  /* 0x000000ff0800720c */ /* 0x000fd60003f25270 */
[----:B------:R-:W-:Y:S05]  /*02b0*/  @!P0 BRA `(.L_x_4) ;  /* 0x0000000000388947 */ /* 0x000fea0003800000 */
[----:B------:R-:W1:Y:S02]  /*02c0*/  LDCU.64 UR4, c[0x0][0x390] ;  /* 0x00007200ff0477ac */ /* 0x000e640008000a00 */
[----:B-1----:R-:W-:-:S13]  /*02d0*/  ISETP.GE.U32.AND P2, PT, R0, UR4, PT ;  /* 0x0000000400007c0c */ /* 0x002fda000bf46070 */
.L_x_5:
[----:B0-----:R-:W-:-:S04]  /*02e0*/  SHF.R.U32.HI R7, RZ, 0x1, R5 ;  /* 0x00000001ff077819 */ /* 0x001fc80000011605 */
[----:B------:R-:W-:-:S04]  /*02f0*/  ISETP.GE.U32.AND P0, PT, R8, R7, PT ;  /* 0x000000070800720c */ /* 0x000fc80003f06070 */
[----:B------:R-:W-:-:S13]  /*0300*/  ISETP.GE.U32.OR.EX P0, PT, R10, UR5, P0, P2 ;  /* 0x000000050a007c0c */ /* 0x000fda0008706520 */
[----:B------:R-:W-:Y:S01]  /*0310*/  @!P0 IMAD R2, R7, 0x4, R4 ;  /* 0x0000000407028824 */ /* 0x000fe200078e0204 */
[----:B------:R-:W-:Y:S04]  /*0320*/  @!P0 LDS R0, [R4] ;  /* 0x0000000004008984 */ /* 0x000fe80000000800 */
[----:B------:R-:W0:Y:S02]  /*0330*/  @!P0 LDS R3, [R2] ;  /* 0x0000000002038984 */ /* 0x000e240000000800 */
[----:B0-----:R-:W-:-:S05]  /*0340*/  @!P0 FMNMX R3, R0, R3, !PT ;  /* 0x0000000300038209 */ /* 0x001fca0007800000 */
[----:B------:R1:W-:Y:S01]  /*0350*/  @!P0 STS [R4], R3 ;  /* 0x0000000304008388 */ /* 0x0003e20000000800 */
[----:B------:R-:W-:Y:S01]  /*0360*/  BAR.SYNC.DEFER_BLOCKING 0x0 ;  /* 0x0000000000007b1d */ /* 0x000fe20000010000 */
[----:B------:R-:W-:Y:S01]  /*0370*/  ISETP.GT.U32.AND P0, PT, R5, 0x3, PT ;  /* 0x000000030500780c */ /* 0x000fe20003f04070 */
[----:B------:R-:W-:-:S12]  /*0380*/  IMAD.MOV.U32 R5, RZ, RZ, R7 ;  /* 0x000000ffff057224 */ /* 0x000fd800078e0007 */
[----:B-1----:R-:W-:Y:S05]  /*0390*/  @P0 BRA `(.L_x_5) ;  /* 0xfffffffc00d00947 */ /* 0x002fea000383ffff */
.L_x_4:
[----:B------:R-:W-:Y:S05]  /*03a0*/  @P1 EXIT ;  /* 0x000000000000194d */ /* 0x000fea0003800000 */
[----:B------:R-:W1:Y:S01]  /*03b0*/  S2UR UR5, SR_CgaCtaId ;  /* 0x00000000000579c3 */ /* 0x000e620000008800 */
[----:B------:R-:W-:-:S07]  /*03c0*/  UMOV UR4, 0x400 ;  /* 0x0000040000047882 */ /* 0x000fce0000000000 */
[----:B------:R-:W2:Y:S01]  /*03d0*/  LDC.64 R2, c[0x0][0x388] ;  /* 0x0000e200ff027b82 */ /* 0x000ea20000000a00 */
[----:B-1----:R-:W-:Y:S01]  /*03e0*/  ULEA UR4, UR5, UR4, 0x18 ;  /* 0x0000000405047291 */ /* 0x002fe2000f8ec0ff */
[----:B--2---:R-:W-:-:S08]  /*03f0*/  IMAD.WIDE.U32 R2, R9, 0x4, R2 ;  /* 0x0000000409027825 */ /* 0x004fd000078e0002 */
[----:B------:R-:W1:Y:S04]  /*0400*/  LDS R5, [UR4] ;  /* 0x00000004ff057984 */ /* 0x000e680008000800 */
[----:B-1----:R-:W-:Y:S01]  /*0410*/  STG.E desc[UR6][R2.64], R5 ;  /* 0x0000000502007986 */ /* 0x002fe2000c101906 */
[----:B------:R-:W-:Y:S05]  /*0420*/  EXIT ;  /* 0x000000000000794d */ /* 0x000fea0003800000 */
.L_x_6:
[----:B------:R-:W-:-:S00]  /*0430*/  BRA `(.L_x_6) ;  /* 0xfffffffc00fc7947 */ /* 0x000fc0000383ffff */
[----:B------:R-:W-:-:S00]  /*0440*/  NOP ;  /* 0x0000000000007918 */ /* 0x000fc00000000000 */
        /* <DEDUP_REMOVED lines=11> */
.L_x_7:


//--------------------- .nv.shared._Z10max_reducePfS_m --------------------------
	.section	.nv.shared._Z10max_reducePfS_m,"aw",@nobits
	.sectionflags	@""
	.align	16
	.zero		1024


//--------------------- .nv.shared.reserved.0     --------------------------
	.section	.nv.shared.reserved.0,"aw",@nobits
	.weak		__nv_reservedSMEM_offset_0_alias
	.size		__nv_reservedSMEM_offset_0_alias, 0, 64
	.other		__nv_reservedSMEM_offset_0_alias,@"STO_CUDA_RESERVED_SHARED STV_DEFAULT"
__nv_reservedSMEM_offset_0_alias:
	.zero		0
	.zero		64


//--------------------- .nv.constant0._Z10max_reducePfS_m --------------------------
	.section	.nv.constant0._Z10max_reducePfS_m,"a",@progbits
	.sectionflags	@""
	.align	4
.nv.constant0._Z10max_reducePfS_m:
	.zero		920


//--------------------- SYMBOLS --------------------------

	.type		.nv.reservedSmem.offset0,@object
	.size		.nv.reservedSmem.offset0,0x4
	.type		.nv.reservedSmem.cap,@object
	.size		.nv.reservedSmem.cap,0x4
